//
// Generated by NVIDIA NVVM Compiler
//
// Compiler Build ID: CL-36424714
// Cuda compilation tools, release 13.0, V13.0.88
// Based on NVVM 20.0.0
//

.version 9.0
.target sm_100
.address_size 64

	// .globl	_Z23add_bias_rowwise_kernelPKfS0_Pfii

.visible .entry _Z23add_bias_rowwise_kernelPKfS0_Pfii(
	.param .u64 .ptr .align 1 _Z23add_bias_rowwise_kernelPKfS0_Pfii_param_0,
	.param .u64 .ptr .align 1 _Z23add_bias_rowwise_kernelPKfS0_Pfii_param_1,
	.param .u64 .ptr .align 1 _Z23add_bias_rowwise_kernelPKfS0_Pfii_param_2,
	.param .u32 _Z23add_bias_rowwise_kernelPKfS0_Pfii_param_3,
	.param .u32 _Z23add_bias_rowwise_kernelPKfS0_Pfii_param_4
)
{
	.reg .pred 	%p<4>;
	.reg .b32 	%r<12>;
	.reg .b32 	%f<4>;
	.reg .b64 	%rd<12>;

	ld.param.u64 	%rd1, [_Z23add_bias_rowwise_kernelPKfS0_Pfii_param_0];
	ld.param.u64 	%rd2, [_Z23add_bias_rowwise_kernelPKfS0_Pfii_param_1];
	ld.param.u64 	%rd3, [_Z23add_bias_rowwise_kernelPKfS0_Pfii_param_2];
	ld.param.u32 	%r4, [_Z23add_bias_rowwise_kernelPKfS0_Pfii_param_3];
	ld.param.u32 	%r3, [_Z23add_bias_rowwise_kernelPKfS0_Pfii_param_4];
	mov.u32 	%r5, %ctaid.y;
	mov.u32 	%r6, %ntid.y;
	mov.u32 	%r7, %tid.y;
	mad.lo.s32 	%r1, %r5, %r6, %r7;
	mov.u32 	%r8, %ctaid.x;
	mov.u32 	%r9, %ntid.x;
	mov.u32 	%r10, %tid.x;
	mad.lo.s32 	%r2, %r8, %r9, %r10;
	setp.ge.s32 	%p1, %r1, %r4;
	setp.ge.s32 	%p2, %r2, %r3;
	or.pred  	%p3, %p1, %p2;
	@%p3 bra 	$L__BB0_2;
	cvta.to.global.u64 	%rd4, %rd1;
	cvta.to.global.u64 	%rd5, %rd2;
	cvta.to.global.u64 	%rd6, %rd3;
	mad.lo.s32 	%r11, %r3, %r1, %r2;
	mul.wide.s32 	%rd7, %r11, 4;
	add.s64 	%rd8, %rd4, %rd7;
	ld.global.nc.f32 	%f1, [%rd8];
	mul.wide.s32 	%rd9, %r2, 4;
	add.s64 	%rd10, %rd5, %rd9;
	ld.global.nc.f32 	%f2, [%rd10];
	add.f32 	%f3, %f1, %f2;
	add.s64 	%rd11, %rd6, %rd7;
	st.global.f32 	[%rd11], %f3;
$L__BB0_2:
	ret;

}
	// .globl	_Z23add_bias_colwise_kernelPKfS0_Pfiii
.visible .entry _Z23add_bias_colwise_kernelPKfS0_Pfiii(
	.param .u64 .ptr .align 1 _Z23add_bias_colwise_kernelPKfS0_Pfiii_param_0,
	.param .u64 .ptr .align 1 _Z23add_bias_colwise_kernelPKfS0_Pfiii_param_1,
	.param .u64 .ptr .align 1 _Z23add_bias_colwise_kernelPKfS0_Pfiii_param_2,
	.param .u32 _Z23add_bias_colwise_kernelPKfS0_Pfiii_param_3,
	.param .u32 _Z23add_bias_colwise_kernelPKfS0_Pfiii_param_4,
	.param .u32 _Z23add_bias_colwise_kernelPKfS0_Pfiii_param_5
)
{
	.reg .pred 	%p<4>;
	.reg .b32 	%r<14>;
	.reg .b32 	%f<4>;
	.reg .b64 	%rd<12>;

	ld.param.u64 	%rd1, [_Z23add_bias_colwise_kernelPKfS0_Pfiii_param_0];
	ld.param.u64 	%rd2, [_Z23add_bias_colwise_kernelPKfS0_Pfiii_param_1];
	ld.param.u64 	%rd3, [_Z23add_bias_colwise_kernelPKfS0_Pfiii_param_2];
	ld.param.u32 	%r5, [_Z23add_bias_colwise_kernelPKfS0_Pfiii_param_3];
	ld.param.u32 	%r3, [_Z23add_bias_colwise_kernelPKfS0_Pfiii_param_4];
	ld.param.u32 	%r4, [_Z23add_bias_colwise_kernelPKfS0_Pfiii_param_5];
	mov.u32 	%r6, %ctaid.y;
	mov.u32 	%r7, %ntid.y;
	mov.u32 	%r8, %tid.y;
	mad.lo.s32 	%r1, %r6, %r7, %r8;
	mov.u32 	%r9, %ctaid.x;
	mov.u32 	%r10, %ntid.x;
	mov.u32 	%r11, %tid.x;
	mad.lo.s32 	%r2, %r9, %r10, %r11;
	setp.ge.s32 	%p1, %r1, %r5;
	setp.ge.s32 	%p2, %r2, %r3;
	or.pred  	%p3, %p1, %p2;
	@%p3 bra 	$L__BB1_2;
	cvta.to.global.u64 	%rd4, %rd1;
	cvta.to.global.u64 	%rd5, %rd2;
	cvta.to.global.u64 	%rd6, %rd3;
	mad.lo.s32 	%r12, %r3, %r1, %r2;
	rem.s32 	%r13, %r1, %r4;
	mul.wide.s32 	%rd7, %r12, 4;
	add.s64 	%rd8, %rd4, %rd7;
	ld.global.nc.f32 	%f1, [%rd8];
	mul.wide.u32 	%rd9, %r13, 4;
	add.s64 	%rd10, %rd5, %rd9;
	ld.global.nc.f32 	%f2, [%rd10];
	add.f32 	%f3, %f1, %f2;
	add.s64 	%rd11, %rd6, %rd7;
	st.global.f32 	[%rd11], %f3;
$L__BB1_2:
	ret;

}


// ===== COMPILED SASS (sm_100) =====

	.target	sm_100

	.elftype	@"ET_EXEC"


//--------------------- .note.nv.tkinfo           --------------------------
	.section	.note.nv.tkinfo,"",@"SHT_NOTE"
	.sectionflags	@"SHF_NOTE_NV_TKINFO"
	.tkinfo
        /*0018*/ 	.word	0x00000002
        /*0030*/ 	.string	""
        /*0030*/ 	.string	"ptxas"
        /*0030*/ 	.string	"Cuda compilation tools, release 13.0, V13.0.88"
        /*0030*/ 	.string	"Build cuda_13.0.r13.0/compiler.36424714_0"
        /*0030*/ 	.string	"-arch sm_100 -m 64 "



//--------------------- .note.nv.cuinfo           --------------------------
	.section	.note.nv.cuinfo,"",@"SHT_NOTE"
	.sectionflags	@"SHF_NOTE_NV_CUINFO"
        /*0018*/ 	.short	0x0002
        /*001a*/ 	.short	0x0064
        /*001c*/ 	.short	0x0082
	.zero		2


//--------------------- .nv.info                  --------------------------
	.section	.nv.info,"",@"SHT_CUDA_INFO"
	.align	4


	//----- nvinfo : EIATTR_REGCOUNT
	.align		4
        /*0000*/ 	.byte	0x04, 0x2f
        /*0002*/ 	.short	(.L_1 - .L_0)
	.align		4
.L_0:
        /*0004*/ 	.word	index@(_Z23add_bias_rowwise_kernelPKfS0_Pfii)
        /*0008*/ 	.word	0x0000000c


	//----- nvinfo : EIATTR_FRAME_SIZE
	.align		4
.L_1:
        /*000c*/ 	.byte	0x04, 0x11
        /*000e*/ 	.short	(.L_3 - .L_2)
	.align		4
.L_2:
        /*0010*/ 	.word	index@(_Z23add_bias_rowwise_kernelPKfS0_Pfii)
        /*0014*/ 	.word	0x00000000


	//----- nvinfo : EIATTR_REGCOUNT
	.align		4
.L_3:
        /*0018*/ 	.byte	0x04, 0x2f
        /*001a*/ 	.short	(.L_5 - .L_4)
	.align		4
.L_4:
        /*001c*/ 	.word	index@(_Z23add_bias_colwise_kernelPKfS0_Pfiii)
        /*0020*/ 	.word	0x0000000c


	//----- nvinfo : EIATTR_FRAME_SIZE
	.align		4
.L_5:
        /*0024*/ 	.byte	0x04, 0x11
        /*0026*/ 	.short	(.L_7 - .L_6)
	.align		4
.L_6:
        /*0028*/ 	.word	index@(_Z23add_bias_colwise_kernelPKfS0_Pfiii)
        /*002c*/ 	.word	0x00000000


	//----- nvinfo : EIATTR_MIN_STACK_SIZE
	.align		4
.L_7:
        /*0030*/ 	.byte	0x04, 0x12
        /*0032*/ 	.short	(.L_9 - .L_8)
	.align		4
.L_8:
        /*0034*/ 	.word	index@(_Z23add_bias_colwise_kernelPKfS0_Pfiii)
        /*0038*/ 	.word	0x00000000


	//----- nvinfo : EIATTR_MIN_STACK_SIZE
	.align		4
.L_9:
        /*003c*/ 	.byte	0x04, 0x12
        /*003e*/ 	.short	(.L_11 - .L_10)
	.align		4
.L_10:
        /*0040*/ 	.word	index@(_Z23add_bias_rowwise_kernelPKfS0_Pfii)
        /*0044*/ 	.word	0x00000000
.L_11:


//--------------------- .nv.compat                --------------------------
	.section	.nv.compat,"",@"SHT_CUDA_COMPAT_INFO"
	.align	4
        /*0000*/ 	.byte	0x02, 0x09, 0x00, 0x00, 0x02, 0x02, 0x01, 0x00, 0x02, 0x05, 0x05, 0x00, 0x03, 0x07, 0x01, 0x01
        /*0010*/ 	.byte	0x02, 0x03, 0x00, 0x00, 0x02, 0x06, 0x01, 0x00, 0x04, 0x0b, 0x08, 0x00, 0x09, 0x00, 0x00, 0x00
        /*0020*/ 	.byte	0x00, 0x00, 0x00, 0x00


//--------------------- .nv.info._Z23add_bias_colwise_kernelPKfS0_Pfiii --------------------------
	.section	.nv.info._Z23add_bias_colwise_kernelPKfS0_Pfiii,"",@"SHT_CUDA_INFO"
	.sectionflags	@""
	.align	4


	//----- nvinfo : EIATTR_CUDA_API_VERSION
	.align		4
        /*0000*/ 	.byte	0x04, 0x37
        /*0002*/ 	.short	(.L_13 - .L_12)
.L_12:
        /*0004*/ 	.word	0x00000082


	//----- nvinfo : EIATTR_KPARAM_INFO
	.align		4
.L_13:
        /*0008*/ 	.byte	0x04, 0x17
        /*000a*/ 	.short	(.L_15 - .L_14)
.L_14:
        /*000c*/ 	.word	0x00000000
        /*0010*/ 	.short	0x0005
        /*0012*/ 	.short	0x0020
        /*0014*/ 	.byte	0x00, 0xf0, 0x11, 0x00


	//----- nvinfo : EIATTR_KPARAM_INFO
	.align		4
.L_15:
        /*0018*/ 	.byte	0x04, 0x17
        /*001a*/ 	.short	(.L_17 - .L_16)
.L_16:
        /*001c*/ 	.word	0x00000000
        /*0020*/ 	.short	0x0004
        /*0022*/ 	.short	0x001c
        /*0024*/ 	.byte	0x00, 0xf0, 0x11, 0x00


	//----- nvinfo : EIATTR_KPARAM_INFO
	.align		4
.L_17:
        /*0028*/ 	.byte	0x04, 0x17
        /*002a*/ 	.short	(.L_19 - .L_18)
.L_18:
        /*002c*/ 	.word	0x00000000
        /*0030*/ 	.short	0x0003
        /*0032*/ 	.short	0x0018
        /*0034*/ 	.byte	0x00, 0xf0, 0x11, 0x00


	//----- nvinfo : EIATTR_KPARAM_INFO
	.align		4
.L_19:
        /*0038*/ 	.byte	0x04, 0x17
        /*003a*/ 	.short	(.L_21 - .L_20)
.L_20:
        /*003c*/ 	.word	0x00000000
        /*0040*/ 	.short	0x0002
        /*0042*/ 	.short	0x0010
        /*0044*/ 	.byte	0x00, 0xf5, 0x21, 0x00


	//----- nvinfo : EIATTR_KPARAM_INFO
	.align		4
.L_21:
        /*0048*/ 	.byte	0x04, 0x17
        /*004a*/ 	.short	(.L_23 - .L_22)
.L_22:
        /*004c*/ 	.word	0x00000000
        /*0050*/ 	.short	0x0001
        /*0052*/ 	.short	0x0008
        /*0054*/ 	.byte	0x00, 0xf5, 0x21, 0x00


	//----- nvinfo : EIATTR_KPARAM_INFO
	.align		4
.L_23:
        /*0058*/ 	.byte	0x04, 0x17
        /*005a*/ 	.short	(.L_25 - .L_24)
.L_24:
        /*005c*/ 	.word	0x00000000
        /*0060*/ 	.short	0x0000
        /*0062*/ 	.short	0x0000
        /*0064*/ 	.byte	0x00, 0xf5, 0x21, 0x00


	//----- nvinfo : EIATTR_SPARSE_MMA_MASK
	.align		4
.L_25:
        /*0068*/ 	.byte	0x03, 0x50
        /*006a*/ 	.short	0x0000


	//----- nvinfo : EIATTR_MAXREG_COUNT
	.align		4
        /*006c*/ 	.byte	0x03, 0x1b
        /*006e*/ 	.short	0x00ff


	//----- nvinfo : EIATTR_MERCURY_ISA_VERSION
	.align		4
        /*0070*/ 	.byte	0x03, 0x5f
        /*0072*/ 	.short	0x0101


	//----- nvinfo : EIATTR_VRC_CTA_INIT_COUNT
	.align		4
        /*0074*/ 	.byte	0x02, 0x4a
	.zero		1
	.zero		1


	//----- nvinfo : EIATTR_EXIT_INSTR_OFFSETS
	.align		4
        /*0078*/ 	.byte	0x04, 0x1c
        /*007a*/ 	.short	(.L_27 - .L_26)


	//   ....[0]....
.L_26:
        /*007c*/ 	.word	0x000000c0


	//   ....[1]....
        /*0080*/ 	.word	0x000002f0


	//----- nvinfo : EIATTR_CBANK_PARAM_SIZE
	.align		4
.L_27:
        /*0084*/ 	.byte	0x03, 0x19
        /*0086*/ 	.short	0x0024


	//----- nvinfo : EIATTR_PARAM_CBANK
	.align		4
        /*0088*/ 	.byte	0x04, 0x0a
        /*008a*/ 	.short	(.L_29 - .L_28)
	.align		4
.L_28:
        /*008c*/ 	.word	index@(.nv.constant0._Z23add_bias_colwise_kernelPKfS0_Pfiii)
        /*0090*/ 	.short	0x0380
        /*0092*/ 	.short	0x0024


	//----- nvinfo : EIATTR_SW_WAR
	.align		4
.L_29:
        /*0094*/ 	.byte	0x04, 0x36
        /*0096*/ 	.short	(.L_31 - .L_30)
.L_30:
        /*0098*/ 	.word	0x00000008
.L_31:


//--------------------- .nv.info._Z23add_bias_rowwise_kernelPKfS0_Pfii --------------------------
	.section	.nv.info._Z23add_bias_rowwise_kernelPKfS0_Pfii,"",@"SHT_CUDA_INFO"
	.sectionflags	@""
	.align	4


	//----- nvinfo : EIATTR_CUDA_API_VERSION
	.align		4
        /*0000*/ 	.byte	0x04, 0x37
        /*0002*/ 	.short	(.L_33 - .L_32)
.L_32:
        /*0004*/ 	.word	0x00000082


	//----- nvinfo : EIATTR_KPARAM_INFO
	.align		4
.L_33:
        /*0008*/ 	.byte	0x04, 0x17
        /*000a*/ 	.short	(.L_35 - .L_34)
.L_34:
        /*000c*/ 	.word	0x00000000
        /*0010*/ 	.short	0x0004
        /*0012*/ 	.short	0x001c
        /*0014*/ 	.byte	0x00, 0xf0, 0x11, 0x00


	//----- nvinfo : EIATTR_KPARAM_INFO
	.align		4
.L_35:
        /*0018*/ 	.byte	0x04, 0x17
        /*001a*/ 	.short	(.L_37 - .L_36)
.L_36:
        /*001c*/ 	.word	0x00000000
        /*0020*/ 	.short	0x0003
        /*0022*/ 	.short	0x0018
        /*0024*/ 	.byte	0x00, 0xf0, 0x11, 0x00


	//----- nvinfo : EIATTR_KPARAM_INFO
	.align		4
.L_37:
        /*0028*/ 	.byte	0x04, 0x17
        /*002a*/ 	.short	(.L_39 - .L_38)
.L_38:
        /*002c*/ 	.word	0x00000000
        /*0030*/ 	.short	0x0002
        /*0032*/ 	.short	0x0010
        /*0034*/ 	.byte	0x00, 0xf5, 0x21, 0x00


	//----- nvinfo : EIATTR_KPARAM_INFO
	.align		4
.L_39:
        /*0038*/ 	.byte	0x04, 0x17
        /*003a*/ 	.short	(.L_41 - .L_40)
.L_40:
        /*003c*/ 	.word	0x00000000
        /*0040*/ 	.short	0x0001
        /*0042*/ 	.short	0x0008
        /*0044*/ 	.byte	0x00, 0xf5, 0x21, 0x00


	//----- nvinfo : EIATTR_KPARAM_INFO
	.align		4
.L_41:
        /*0048*/ 	.byte	0x04, 0x17
        /*004a*/ 	.short	(.L_43 - .L_42)
.L_42:
        /*004c*/ 	.word	0x00000000
        /*0050*/ 	.short	0x0000
        /*0052*/ 	.short	0x0000
        /*0054*/ 	.byte	0x00, 0xf5, 0x21, 0x00


	//----- nvinfo : EIATTR_SPARSE_MMA_MASK
	.align		4
.L_43:
        /*0058*/ 	.byte	0x03, 0x50
        /*005a*/ 	.short	0x0000


	//----- nvinfo : EIATTR_MAXREG_COUNT
	.align		4
        /*005c*/ 	.byte	0x03, 0x1b
        /*005e*/ 	.short	0x00ff


	//----- nvinfo : EIATTR_MERCURY_ISA_VERSION
	.align		4
        /*0060*/ 	.byte	0x03, 0x5f
        /*0062*/ 	.short	0x0101


	//----- nvinfo : EIATTR_VRC_CTA_INIT_COUNT
	.align		4
        /*0064*/ 	.byte	0x02, 0x4a
	.zero		1
	.zero		1


	//----- nvinfo : EIATTR_EXIT_INSTR_OFFSETS
	.align		4
        /*0068*/ 	.byte	0x04, 0x1c
        /*006a*/ 	.short	(.L_45 - .L_44)


	//   ....[0]....
.L_44:
        /*006c*/ 	.word	0x000000c0


	//   ....[1]....
        /*0070*/ 	.word	0x00000190


	//----- nvinfo : EIATTR_CBANK_PARAM_SIZE
	.align		4
.L_45:
        /*0074*/ 	.byte	0x03, 0x19
        /*0076*/ 	.short	0x0020


	//----- nvinfo : EIATTR_PARAM_CBANK
	.align		4
        /*0078*/ 	.byte	0x04, 0x0a
        /*007a*/ 	.short	(.L_47 - .L_46)
	.align		4
.L_46:
        /*007c*/ 	.word	index@(.nv.constant0._Z23add_bias_rowwise_kernelPKfS0_Pfii)
        /*0080*/ 	.short	0x0380
        /*0082*/ 	.short	0x0020


	//----- nvinfo : EIATTR_SW_WAR
	.align		4
.L_47:
        /*0084*/ 	.byte	0x04, 0x36
        /*0086*/ 	.short	(.L_49 - .L_48)
.L_48:
        /*0088*/ 	.word	0x00000008
.L_49:


//--------------------- .nv.callgraph             --------------------------
	.section	.nv.callgraph,"",@"SHT_CUDA_CALLGRAPH"
	.align	4
	.sectionentsize	8
	.align		4
        /*0000*/ 	.word	0x00000000
	.align		4
        /*0004*/ 	.word	0xffffffff
	.align		4
        /*0008*/ 	.word	0x00000000
	.align		4
        /*000c*/ 	.word	0xfffffffe
	.align		4
        /*0010*/ 	.word	0x00000000
	.align		4
        /*0014*/ 	.word	0xfffffffd
	.align		4
        /*0018*/ 	.word	0x00000000
	.align		4
        /*001c*/ 	.word	0xfffffffc


//--------------------- .text._Z23add_bias_colwise_kernelPKfS0_Pfiii --------------------------
	.section	.text._Z23add_bias_colwise_kernelPKfS0_Pfiii,"ax",@progbits
	.align	128
        .global         _Z23add_bias_colwise_kernelPKfS0_Pfiii
        .type           _Z23add_bias_colwise_kernelPKfS0_Pfiii,@function
        .size           _Z23add_bias_colwise_kernelPKfS0_Pfiii,(.L_x_2 - _Z23add_bias_colwise_kernelPKfS0_Pfiii)
        .other          _Z23add_bias_colwise_kernelPKfS0_Pfiii,@"STO_CUDA_ENTRY STV_DEFAULT"
_Z23add_bias_colwise_kernelPKfS0_Pfiii:
.text._Z23add_bias_colwise_kernelPKfS0_Pfiii:
[----:B------:R-:W-:Y:S01]  /*0000*/  LDC R1, c[0x0][0x37c] ;  /* 0x0000df00ff017b82 */ /* 0x000fe20000000800 */
[----:B------:R-:W0:Y:S07]  /*0010*/  S2R R2, SR_TID.X ;  /* 0x0000000000027919 */ /* 0x000e2e0000002100 */
[----:B------:R-:W1:Y:S01]  /*0020*/  LDC R0, c[0x0][0x364] ;  /* 0x0000d900ff007b82 */ /* 0x000e620000000800 */
[----:B------:R-:W2:Y:S01]  /*0030*/  LDCU.64 UR6, c[0x0][0x398] ;  /* 0x00007300ff0677ac */ /* 0x000ea20008000a00 */
[----:B------:R-:W1:Y:S06]  /*0040*/  S2R R3, SR_TID.Y ;  /* 0x0000000000037919 */ /* 0x000e6c0000002200 */
[----:B------:R-:W0:Y:S08]  /*0050*/  S2UR UR5, SR_CTAID.X ;  /* 0x00000000000579c3 */ /* 0x000e300000002500 */
[----:B------:R-:W0:Y:S08]  /*0060*/  LDC R7, c[0x0][0x360] ;  /* 0x0000d800ff077b82 */ /* 0x000e300000000800 */
[----:B------:R-:W1:Y:S01]  /*0070*/  S2UR UR4, SR_CTAID.Y ;  /* 0x00000000000479c3 */ /* 0x000e620000002600 */
[----:B0-----:R-:W-:-:S05]  /*0080*/  IMAD R7, R7, UR5, R2 ;  /* 0x0000000507077c24 */ /* 0x001fca000f8e0202 */
[----:B--2---:R-:W-:Y:S01]  /*0090*/  ISETP.GE.AND P0, PT, R7, UR7, PT ;  /* 0x0000000707007c0c */ /* 0x004fe2000bf06270 */
[----:B-1----:R-:W-:-:S05]  /*00a0*/  IMAD R0, R0, UR4, R3 ;  /* 0x0000000400007c24 */ /* 0x002fca000f8e0203 */
[----:B------:R-:W-:-:S13]  /*00b0*/  ISETP.GE.OR P0, PT, R0, UR6, P0 ;  /* 0x0000000600007c0c */ /* 0x000fda0008706670 */
[----:B------:R-:W-:Y:S05]  /*00c0*/  @P0 EXIT ;  /* 0x000000000000094d */ /* 0x000fea0003800000 */
[----:B------:R-:W0:Y:S01]  /*00d0*/  LDC R8, c[0x0][0x3a0] ;  /* 0x0000e800ff087b82 */ /* 0x000e220000000800 */
[----:B------:R-:W-:Y:S01]  /*00e0*/  ISETP.GE.AND P2, PT, R0, RZ, PT ;  /* 0x000000ff0000720c */ /* 0x000fe20003f46270 */
[----:B------:R-:W1:Y:S01]  /*00f0*/  LDCU.64 UR4, c[0x0][0x358] ;  /* 0x00006b00ff0477ac */ /* 0x000e620008000a00 */
[----:B0-----:R-:W-:-:S04]  /*0100*/  IABS R9, R8 ;  /* 0x0000000800097213 */ /* 0x001fc80000000000 */
[----:B------:R-:W0:Y:S08]  /*0110*/  I2F.RP R4, R9 ;  /* 0x0000000900047306 */ /* 0x000e300000209400 */
[----:B0-----:R-:W0:Y:S02]  /*0120*/  MUFU.RCP R4, R4 ;  /* 0x0000000400047308 */ /* 0x001e240000001000 */
[----:B0-----:R-:W-:-:S06]  /*0130*/  IADD3 R2, PT, PT, R4, 0xffffffe, RZ ;  /* 0x0ffffffe04027810 */ /* 0x001fcc0007ffe0ff */
[----:B------:R0:W2:Y:S02]  /*0140*/  F2I.FTZ.U32.TRUNC.NTZ R3, R2 ;  /* 0x0000000200037305 */ /* 0x0000a4000021f000 */
[----:B0-----:R-:W-:Y:S01]  /*0150*/  IMAD.MOV.U32 R2, RZ, RZ, RZ ;  /* 0x000000ffff027224 */ /* 0x001fe200078e00ff */
[----:B--2---:R-:W-:-:S05]  /*0160*/  IADD3 R6, PT, PT, RZ, -R3, RZ ;  /* 0x80000003ff067210 */ /* 0x004fca0007ffe0ff */
[----:B------:R-:W-:Y:S01]  /*0170*/  IMAD R5, R6, R9, RZ ;  /* 0x0000000906057224 */ /* 0x000fe200078e02ff */
[----:B------:R-:W-:-:S03]  /*0180*/  IABS R6, R0 ;  /* 0x0000000000067213 */ /* 0x000fc60000000000 */
[----:B------:R-:W-:Y:S02]  /*0190*/  IMAD.HI.U32 R3, R3, R5, R2 ;  /* 0x0000000503037227 */ /* 0x000fe400078e0002 */
[----:B------:R-:W0:Y:S04]  /*01a0*/  LDC.64 R4, c[0x0][0x388] ;  /* 0x0000e200ff047b82 */ /* 0x000e280000000a00 */
[----:B------:R-:W-:-:S05]  /*01b0*/  IMAD.HI.U32 R3, R3, R6, RZ ;  /* 0x0000000603037227 */ /* 0x000fca00078e00ff */
[----:B------:R-:W-:-:S05]  /*01c0*/  IADD3 R3, PT, PT, -R3, RZ, RZ ;  /* 0x000000ff03037210 */ /* 0x000fca0007ffe1ff */
[C---:B------:R-:W-:Y:S02]  /*01d0*/  IMAD R6, R9.reuse, R3, R6 ;  /* 0x0000000309067224 */ /* 0x040fe400078e0206 */
[----:B------:R-:W2:Y:S03]  /*01e0*/  LDC.64 R2, c[0x0][0x380] ;  /* 0x0000e000ff027b82 */ /* 0x000ea60000000a00 */
[----:B------:R-:W-:-:S13]  /*01f0*/  ISETP.GT.U32.AND P0, PT, R9, R6, PT ;  /* 0x000000060900720c */ /* 0x000fda0003f04070 */
[----:B------:R-:W-:Y:S01]  /*0200*/  @!P0 IMAD.IADD R6, R6, 0x1, -R9 ;  /* 0x0000000106068824 */ /* 0x000fe200078e0a09 */
[----:B------:R-:W-:-:S04]  /*0210*/  ISETP.NE.AND P0, PT, R8, RZ, PT ;  /* 0x000000ff0800720c */ /* 0x000fc80003f05270 */
[----:B------:R-:W-:-:S13]  /*0220*/  ISETP.GT.U32.AND P1, PT, R9, R6, PT ;  /* 0x000000060900720c */ /* 0x000fda0003f24070 */
[----:B------:R-:W-:Y:S01]  /*0230*/  @!P1 IADD3 R6, PT, PT, R6, -R9, RZ ;  /* 0x8000000906069210 */ /* 0x000fe20007ffe0ff */
[----:B------:R-:W-:-:S03]  /*0240*/  IMAD R9, R0, UR7, R7 ;  /* 0x0000000700097c24 */ /* 0x000fc6000f8e0207 */
[----:B------:R-:W-:Y:S01]  /*0250*/  @!P2 IADD3 R6, PT, PT, -R6, RZ, RZ ;  /* 0x000000ff0606a210 */ /* 0x000fe20007ffe1ff */
[----:B--2---:R-:W-:Y:S01]  /*0260*/  IMAD.WIDE R2, R9, 0x4, R2 ;  /* 0x0000000409027825 */ /* 0x004fe200078e0202 */
[----:B------:R-:W-:-:S05]  /*0270*/  @!P0 LOP3.LUT R6, RZ, R8, RZ, 0x33, !PT ;  /* 0x00000008ff068212 */ /* 0x000fca00078e33ff */
[----:B0-----:R-:W-:Y:S01]  /*0280*/  IMAD.WIDE.U32 R4, R6, 0x4, R4 ;  /* 0x0000000406047825 */ /* 0x001fe200078e0004 */
[----:B-1----:R-:W2:Y:S01]  /*0290*/  LDG.E.CONSTANT R2, desc[UR4][R2.64] ;  /* 0x0000000402027981 */ /* 0x002ea2000c1e9900 */
[----:B------:R-:W0:Y:S04]  /*02a0*/  LDC.64 R6, c[0x0][0x390] ;  /* 0x0000e400ff067b82 */ /* 0x000e280000000a00 */
[----:B------:R-:W2:Y:S01]  /*02b0*/  LDG.E.CONSTANT R5, desc[UR4][R4.64] ;  /* 0x0000000404057981 */ /* 0x000ea2000c1e9900 */
[----:B0-----:R-:W-:-:S04]  /*02c0*/  IMAD.WIDE R6, R9, 0x4, R6 ;  /* 0x0000000409067825 */ /* 0x001fc800078e0206 */
[----:B--2---:R-:W-:-:S05]  /*02d0*/  FADD R9, R2, R5 ;  /* 0x0000000502097221 */ /* 0x004fca0000000000 */
[----:B------:R-:W-:Y:S01]  /*02e0*/  STG.E desc[UR4][R6.64], R9 ;  /* 0x0000000906007986 */ /* 0x000fe2000c101904 */
[----:B------:R-:W-:Y:S05]  /*02f0*/  EXIT ;  /* 0x000000000000794d */ /* 0x000fea0003800000 */
.L_x_0:
[----:B------:R-:W-:-:S00]  /*0300*/  BRA `(.L_x_0) ;  /* 0xfffffffc00fc7947 */ /* 0x000fc0000383ffff */
[----:B------:R-:W-:-:S00]  /*0310*/  NOP ;  /* 0x0000000000007918 */ /* 0x000fc00000000000 */
        /* <DEDUP_REMOVED lines=14> */
.L_x_2:


//--------------------- .text._Z23add_bias_rowwise_kernelPKfS0_Pfii --------------------------
	.section	.text._Z23add_bias_rowwise_kernelPKfS0_Pfii,"ax",@progbits
	.align	128
        .global         _Z23add_bias_rowwise_kernelPKfS0_Pfii
        .type           _Z23add_bias_rowwise_kernelPKfS0_Pfii,@function
        .size           _Z23add_bias_rowwise_kernelPKfS0_Pfii,(.L_x_3 - _Z23add_bias_rowwise_kernelPKfS0_Pfii)
        .other          _Z23add_bias_rowwise_kernelPKfS0_Pfii,@"STO_CUDA_ENTRY STV_DEFAULT"
_Z23add_bias_rowwise_kernelPKfS0_Pfii:
.text._Z23add_bias_rowwise_kernelPKfS0_Pfii:
        /* <DEDUP_REMOVED lines=13> */
[----:B------:R-:W0:Y:S01]  /*00d0*/  LDC.64 R4, c[0x0][0x388] ;  /* 0x0000e200ff047b82 */ /* 0x000e220000000a00 */
[----:B------:R-:W1:Y:S01]  /*00e0*/  LDCU.64 UR4, c[0x0][0x358] ;  /* 0x00006b00ff0477ac */ /* 0x000e620008000a00 */
[----:B------:R-:W-:-:S06]  /*00f0*/  IMAD R9, R0, UR7, R7 ;  /* 0x0000000700097c24 */ /* 0x000fcc000f8e0207 */
[----:B------:R-:W2:Y:S01]  /*0100*/  LDC.64 R2, c[0x0][0x380] ;  /* 0x0000e000ff027b82 */ /* 0x000ea20000000a00 */
[----:B0-----:R-:W-:-:S07]  /*0110*/  IMAD.WIDE R4, R7, 0x4, R4 ;  /* 0x0000000407047825 */ /* 0x001fce00078e0204 */
[----:B------:R-:W0:Y:S01]  /*0120*/  LDC.64 R6, c[0x0][0x390] ;  /* 0x0000e400ff067b82 */ /* 0x000e220000000a00 */
[----:B-1----:R-:W3:Y:S01]  /*0130*/  LDG.E.CONSTANT R5, desc[UR4][R4.64] ;  /* 0x0000000404057981 */ /* 0x002ee2000c1e9900 */
[----:B--2---:R-:W-:-:S06]  /*0140*/  IMAD.WIDE R2, R9, 0x4, R2 ;  /* 0x0000000409027825 */ /* 0x004fcc00078e0202 */
[----:B------:R-:W3:Y:S01]  /*0150*/  LDG.E.CONSTANT R2, desc[UR4][R2.64] ;  /* 0x0000000402027981 */ /* 0x000ee2000c1e9900 */
[----:B0-----:R-:W-:-:S04]  /*0160*/  IMAD.WIDE R6, R9, 0x4, R6 ;  /* 0x0000000409067825 */ /* 0x001fc800078e0206 */
[----:B---3--:R-:W-:-:S05]  /*0170*/  FADD R9, R2, R5 ;  /* 0x0000000502097221 */ /* 0x008fca0000000000 */
[----:B------:R-:W-:Y:S01]  /*0180*/  STG.E desc[UR4][R6.64], R9 ;  /* 0x0000000906007986 */ /* 0x000fe2000c101904 */
[----:B------:R-:W-:Y:S05]  /*0190*/  EXIT ;  /* 0x000000000000794d */ /* 0x000fea0003800000 */
.L_x_1:
        /* <DEDUP_REMOVED lines=14> */
.L_x_3:


//--------------------- .nv.shared.reserved.0     --------------------------
	.section	.nv.shared.reserved.0,"aw",@nobits
	.weak		__nv_reservedSMEM_offset_0_alias
	.size		__nv_reservedSMEM_offset_0_alias, 0, 64
	.other		__nv_reservedSMEM_offset_0_alias,@"STO_CUDA_RESERVED_SHARED STV_DEFAULT"
__nv_reservedSMEM_offset_0_alias:
	.zero		0
	.zero		64


//--------------------- .nv.constant0._Z23add_bias_colwise_kernelPKfS0_Pfiii --------------------------
	.section	.nv.constant0._Z23add_bias_colwise_kernelPKfS0_Pfiii,"a",@progbits
	.sectionflags	@""
	.align	4
.nv.constant0._Z23add_bias_colwise_kernelPKfS0_Pfiii:
	.zero		932


//--------------------- .nv.constant0._Z23add_bias_rowwise_kernelPKfS0_Pfii --------------------------
	.section	.nv.constant0._Z23add_bias_rowwise_kernelPKfS0_Pfii,"a",@progbits
	.sectionflags	@""
	.align	4
.nv.constant0._Z23add_bias_rowwise_kernelPKfS0_Pfii:
	.zero		928


//--------------------- SYMBOLS --------------------------

	.type		.nv.reservedSmem.offset0,@object
	.size		.nv.reservedSmem.offset0,0x4
